	.headerflags	@"EF_CUDA_TEXMODE_UNIFIED EF_CUDA_64BIT_ADDRESS EF_CUDA_ACCELERATORS EF_CUDA_SM90 EF_CUDA_VIRTUAL_SM(EF_CUDA_SM90)"
	.elftype	@"ET_EXEC"


//--------------------- .nv.info                  --------------------------
	.section	.nv.info,"",@"SHT_CUDA_INFO"
	.align	4


	//----- nvinfo : EIATTR_REGCOUNT
	.align		4
        /*0000*/ 	.byte	0x04, 0x2f
        /*0002*/ 	.short	(.L_3 - .L_2)
	.align		4
.L_2:
        /*0004*/ 	.word	index@(triton_poi_fused__native_batch_norm_legit_no_training_relu_23)
        /*0008*/ 	.word	0x00000010


	//----- nvinfo : EIATTR_MIN_STACK_SIZE
	.align		4
.L_3:
        /*000c*/ 	.byte	0x04, 0x12
        /*000e*/ 	.short	(.L_5 - .L_4)
	.align		4
.L_4:
        /*0010*/ 	.word	index@(triton_poi_fused__native_batch_norm_legit_no_training_relu_23)
        /*0014*/ 	.word	0x00000000


	//----- nvinfo : EIATTR_FRAME_SIZE
	.align		4
.L_5:
        /*0018*/ 	.byte	0x04, 0x11
        /*001a*/ 	.short	(.L_7 - .L_6)
	.align		4
.L_6:
        /*001c*/ 	.word	index@(triton_poi_fused__native_batch_norm_legit_no_training_relu_23)
        /*0020*/ 	.word	0x00000000


	//----- nvinfo : EIATTR_MIN_STACK_SIZE
	.align		4
.L_7:
        /*0024*/ 	.byte	0x04, 0x12
        /*0026*/ 	.short	(.L_9 - .L_8)
	.align		4
.L_8:
        /*0028*/ 	.word	index@(triton_poi_fused__native_batch_norm_legit_no_training_relu_23)
        /*002c*/ 	.word	0x00000000
.L_9:


//--------------------- .nv.info.triton_poi_fused__native_batch_norm_legit_no_training_relu_23 --------------------------
	.section	.nv.info.triton_poi_fused__native_batch_norm_legit_no_training_relu_23,"",@"SHT_CUDA_INFO"
	.sectionflags	@""
	.align	4


	//----- nvinfo : EIATTR_CUDA_API_VERSION
	.align		4
        /*0000*/ 	.byte	0x04, 0x37
        /*0002*/ 	.short	(.L_11 - .L_10)
.L_10:
        /*0004*/ 	.word	0x0000007c


	//----- nvinfo : EIATTR_KPARAM_INFO
	.align		4
.L_11:
        /*0008*/ 	.byte	0x04, 0x17
        /*000a*/ 	.short	(.L_13 - .L_12)
.L_12:
        /*000c*/ 	.word	0x00000000
        /*0010*/ 	.short	0x0006
        /*0012*/ 	.short	0x0030
        /*0014*/ 	.byte	0x00, 0xf0, 0x11, 0x00


	//----- nvinfo : EIATTR_KPARAM_INFO
	.align		4
.L_13:
        /*0018*/ 	.byte	0x04, 0x17
        /*001a*/ 	.short	(.L_15 - .L_14)
.L_14:
        /*001c*/ 	.word	0x00000000
        /*0020*/ 	.short	0x0005
        /*0022*/ 	.short	0x0028
        /*0024*/ 	.byte	0x00, 0xf4, 0x21, 0x00


	//----- nvinfo : EIATTR_KPARAM_INFO
	.align		4
.L_15:
        /*0028*/ 	.byte	0x04, 0x17
        /*002a*/ 	.short	(.L_17 - .L_16)
.L_16:
        /*002c*/ 	.word	0x00000000
        /*0030*/ 	.short	0x0004
        /*0032*/ 	.short	0x0020
        /*0034*/ 	.byte	0x00, 0xf4, 0x21, 0x00


	//----- nvinfo : EIATTR_KPARAM_INFO
	.align		4
.L_17:
        /*0038*/ 	.byte	0x04, 0x17
        /*003a*/ 	.short	(.L_19 - .L_18)
.L_18:
        /*003c*/ 	.word	0x00000000
        /*0040*/ 	.short	0x0003
        /*0042*/ 	.short	0x0018
        /*0044*/ 	.byte	0x00, 0xf4, 0x21, 0x00


	//----- nvinfo : EIATTR_KPARAM_INFO
	.align		4
.L_19:
        /*0048*/ 	.byte	0x04, 0x17
        /*004a*/ 	.short	(.L_21 - .L_20)
.L_20:
        /*004c*/ 	.word	0x00000000
        /*0050*/ 	.short	0x0002
        /*0052*/ 	.short	0x0010
        /*0054*/ 	.byte	0x00, 0xf4, 0x21, 0x00


	//----- nvinfo : EIATTR_KPARAM_INFO
	.align		4
.L_21:
        /*0058*/ 	.byte	0x04, 0x17
        /*005a*/ 	.short	(.L_23 - .L_22)
.L_22:
        /*005c*/ 	.word	0x00000000
        /*0060*/ 	.short	0x0001
        /*0062*/ 	.short	0x0008
        /*0064*/ 	.byte	0x00, 0xf4, 0x21, 0x00


	//----- nvinfo : EIATTR_KPARAM_INFO
	.align		4
.L_23:
        /*0068*/ 	.byte	0x04, 0x17
        /*006a*/ 	.short	(.L_25 - .L_24)
.L_24:
        /*006c*/ 	.word	0x00000000
        /*0070*/ 	.short	0x0000
        /*0072*/ 	.short	0x0000
        /*0074*/ 	.byte	0x00, 0xf4, 0x21, 0x00


	//----- nvinfo : EIATTR_SPARSE_MMA_MASK
	.align		4
.L_25:
        /*0078*/ 	.byte	0x03, 0x50
        /*007a*/ 	.short	0x0000


	//----- nvinfo : EIATTR_MAXREG_COUNT
	.align		4
        /*007c*/ 	.byte	0x03, 0x1b
        /*007e*/ 	.short	0x00ff


	//----- nvinfo : EIATTR_EXIT_INSTR_OFFSETS
	.align		4
        /*0080*/ 	.byte	0x04, 0x1c
        /*0082*/ 	.short	(.L_27 - .L_26)


	//   ....[0]....
.L_26:
        /*0084*/ 	.word	0x000002d0


	//----- nvinfo : EIATTR_REQNTID
	.align		4
.L_27:
        /*0088*/ 	.byte	0x04, 0x10
        /*008a*/ 	.short	(.L_29 - .L_28)
.L_28:
        /*008c*/ 	.word	0x00000080
        /*0090*/ 	.word	0x00000001
        /*0094*/ 	.word	0x00000001


	//----- nvinfo : EIATTR_CBANK_PARAM_SIZE
	.align		4
.L_29:
        /*0098*/ 	.byte	0x03, 0x19
        /*009a*/ 	.short	0x0034


	//----- nvinfo : EIATTR_PARAM_CBANK
	.align		4
        /*009c*/ 	.byte	0x04, 0x0a
        /*009e*/ 	.short	(.L_31 - .L_30)
	.align		4
.L_30:
        /*00a0*/ 	.word	index@(.nv.constant0.triton_poi_fused__native_batch_norm_legit_no_training_relu_23)
        /*00a4*/ 	.short	0x0210
        /*00a6*/ 	.short	0x0034


	//----- nvinfo : EIATTR_SW_WAR
	.align		4
.L_31:
        /*00a8*/ 	.byte	0x04, 0x36
        /*00aa*/ 	.short	(.L_33 - .L_32)
.L_32:
        /*00ac*/ 	.word	0x00000008
.L_33:


//--------------------- .nv.callgraph             --------------------------
	.section	.nv.callgraph,"",@"SHT_CUDA_CALLGRAPH"
	.align	4
	.sectionentsize	8
	.align		4
        /*0000*/ 	.word	0x00000000
	.align		4
        /*0004*/ 	.word	0xffffffff
	.align		4
        /*0008*/ 	.word	0x00000000
	.align		4
        /*000c*/ 	.word	0xfffffffe
	.align		4
        /*0010*/ 	.word	0x00000000
	.align		4
        /*0014*/ 	.word	0xfffffffd
	.align		4
        /*0018*/ 	.word	0x00000000
	.align		4
        /*001c*/ 	.word	0xfffffffc


//--------------------- .nv.constant4             --------------------------
	.section	.nv.constant4,"a",@progbits
	.align	8
	.align		8
.nv.constant4:
        /*0000*/ 	.dword	_$_str
	.align		8
        /*0008*/ 	.dword	_$_str_$_2


//--------------------- .text.triton_poi_fused__native_batch_norm_legit_no_training_relu_23 --------------------------
	.section	.text.triton_poi_fused__native_batch_norm_legit_no_training_relu_23,"ax",@progbits
	.align	128
        .global         triton_poi_fused__native_batch_norm_legit_no_training_relu_23
        .type           triton_poi_fused__native_batch_norm_legit_no_training_relu_23,@function
        .size           triton_poi_fused__native_batch_norm_legit_no_training_relu_23,(.L_x_1 - triton_poi_fused__native_batch_norm_legit_no_training_relu_23)
        .other          triton_poi_fused__native_batch_norm_legit_no_training_relu_23,@"STO_CUDA_ENTRY STV_DEFAULT"
triton_poi_fused__native_batch_norm_legit_no_training_relu_23:
.text.triton_poi_fused__native_batch_norm_legit_no_training_relu_23:
[----:B------:R-:W-:Y:S01]  /*0000*/  LDC R1, c[0x0][0x28] ;  /* 0x00000a00ff017b82 */ /* 0x000fe20000000800 */
[----:B------:R-:W1:Y:S07]  /*0010*/  S2R R0, SR_TID.X ;  /* 0x0000000000007919 */ /* 0x000e6e0000002100 */
[----:B------:R-:W2:Y:S01]  /*0020*/  LDC.64 R6, c[0x0][0x220] ;  /* 0x00008800ff067b82 */ /* 0x000ea20000000a00 */
[----:B------:R-:W-:Y:S01]  /*0030*/  ULDC.64 UR4, c[0x0][0x208] ;  /* 0x0000820000047ab9 */ /* 0x000fe20000000a00 */
[----:B------:R-:W3:Y:S06]  /*0040*/  S2R R3, SR_CTAID.X ;  /* 0x0000000000037919 */ /* 0x000eec0000002500 */
[----:B------:R-:W4:Y:S08]  /*0050*/  LDC.64 R4, c[0x0][0x218] ;  /* 0x00008600ff047b82 */ /* 0x000f300000000a00 */
[----:B------:R-:W5:Y:S08]  /*0060*/  LDC.64 R8, c[0x0][0x228] ;  /* 0x00008a00ff087b82 */ /* 0x000f700000000a00 */
[----:B------:R-:W5:Y:S01]  /*0070*/  LDC.64 R10, c[0x0][0x230] ;  /* 0x00008c00ff0a7b82 */ /* 0x000f620000000a00 */
[----:B-1----:R-:W-:-:S02]  /*0080*/  LOP3.LUT R0, R0, 0x7f, RZ, 0xc0, !PT ;  /* 0x0000007f00007812 */ /* 0x002fc400078ec0ff */
[----:B---3--:R-:W-:Y:S02]  /*0090*/  SHF.R.S32.HI R2, RZ, 0x18, R3 ;  /* 0x00000018ff027819 */ /* 0x008fe40000011403 */
[----:B------:R-:W-:Y:S02]  /*00a0*/  LEA R0, R3, R0, 0x7 ;  /* 0x0000000003007211 */ /* 0x000fe400078e38ff */
[----:B------:R-:W-:-:S04]  /*00b0*/  SGXT R3, R2, 0x1 ;  /* 0x000000010203781a */ /* 0x000fc80000000200 */
[----:B------:R-:W-:-:S04]  /*00c0*/  LEA.HI R3, R3, R0, RZ, 0x9 ;  /* 0x0000000003037211 */ /* 0x000fc800078f48ff */
[----:B------:R-:W-:-:S04]  /*00d0*/  LOP3.LUT R3, R3, 0xfffffe00, RZ, 0xc0, !PT ;  /* 0xfffffe0003037812 */ /* 0x000fc800078ec0ff */
[----:B------:R-:W-:Y:S02]  /*00e0*/  IADD3 R13, R0, -R3, RZ ;  /* 0x80000003000d7210 */ /* 0x000fe40007ffe0ff */
[----:B------:R-:W1:Y:S03]  /*00f0*/  LDC.64 R2, c[0x0][0x210] ;  /* 0x00008400ff027b82 */ /* 0x000e660000000a00 */
[----:B--2---:R-:W-:-:S06]  /*0100*/  IMAD.WIDE R6, R13, 0x4, R6 ;  /* 0x000000040d067825 */ /* 0x004fcc00078e0206 */
[----:B------:R-:W2:Y:S01]  /*0110*/  LDG.E.EL R6, desc[UR4][R6.64] ;  /* 0x0000000406067981 */ /* 0x000ea2000c2e1900 */
[----:B----4-:R-:W-:-:S04]  /*0120*/  IMAD.WIDE R4, R13, 0x4, R4 ;  /* 0x000000040d047825 */ /* 0x010fc800078e0204 */
[C---:B-----5:R-:W-:Y:S02]  /*0130*/  IMAD.WIDE R8, R13.reuse, 0x4, R8 ;  /* 0x000000040d087825 */ /* 0x060fe400078e0208 */
[----:B------:R3:W4:Y:S02]  /*0140*/  LDG.E.EL R5, desc[UR4][R4.64] ;  /* 0x0000000404057981 */ /* 0x000724000c2e1900 */
[----:B0-----:R-:W-:Y:S02]  /*0150*/  IMAD.WIDE R10, R13, 0x4, R10 ;  /* 0x000000040d0a7825 */ /* 0x001fe400078e020a */
[----:B------:R-:W5:Y:S02]  /*0160*/  LDG.E.EL R8, desc[UR4][R8.64] ;  /* 0x0000000408087981 */ /* 0x000f64000c2e1900 */
[C---:B-1----:R-:W-:Y:S02]  /*0170*/  IMAD.WIDE R2, R0.reuse, 0x4, R2 ;  /* 0x0000000400027825 */ /* 0x042fe400078e0202 */
[----:B------:R-:W5:Y:S04]  /*0180*/  LDG.E.EL R11, desc[UR4][R10.64] ;  /* 0x000000040a0b7981 */ /* 0x000f68000c2e1900 */
[----:B------:R0:W4:Y:S01]  /*0190*/  LDG.E R12, desc[UR4][R2.64] ;  /* 0x00000004020c7981 */ /* 0x000122000c1e1900 */
[----:B---3--:R-:W-:Y:S01]  /*01a0*/  HFMA2.MMA R4, -RZ, RZ, 1.625, 0 ;  /* 0x3e800000ff047435 */ /* 0x008fe200000001ff */
[----:B0-----:R-:W0:Y:S02]  /*01b0*/  LDC.64 R2, c[0x0][0x238] ;  /* 0x00008e00ff027b82 */ /* 0x001e240000000a00 */
[----:B0-----:R-:W-:-:S04]  /*01c0*/  IMAD.WIDE R2, R0, 0x4, R2 ;  /* 0x0000000400027825 */ /* 0x001fc800078e0202 */
[----:B--2---:R-:W-:-:S04]  /*01d0*/  FADD R6, R6, 9.9999997473787516356e-06 ;  /* 0x3727c5ac06067421 */ /* 0x004fc80000000000 */
[----:B------:R-:W0:Y:S02]  /*01e0*/  MUFU.SQRT R7, R6 ;  /* 0x0000000600077308 */ /* 0x000e240000002000 */
[C---:B0-----:R-:W-:Y:S02]  /*01f0*/  FSETP.GT.AND P0, PT, R7.reuse, 8.50705917302346158658e+37, PT ;  /* 0x7e8000000700780b */ /* 0x041fe40003f04000 */
[----:B------:R-:W-:-:S11]  /*0200*/  FSETP.GEU.AND P1, PT, R7, 1.175494350822287508e-38, PT ;  /* 0x008000000700780b */ /* 0x000fd60003f2e000 */
[----:B------:R-:W-:-:S04]  /*0210*/  @P0 FMUL R7, R7, 0.25 ;  /* 0x3e80000007070820 */ /* 0x000fc80000400000 */
[----:B------:R-:W-:-:S06]  /*0220*/  @!P1 FMUL R7, R7, 16777216 ;  /* 0x4b80000007079820 */ /* 0x000fcc0000400000 */
[----:B------:R-:W0:Y:S01]  /*0230*/  MUFU.RCP R7, R7 ;  /* 0x0000000700077308 */ /* 0x000e220000001000 */
[----:B------:R-:W-:Y:S01]  /*0240*/  FSEL R4, R4, 1, P0 ;  /* 0x3f80000004047808 */ /* 0x000fe20000000000 */
[----:B----4-:R-:W-:-:S04]  /*0250*/  FADD R5, R12, -R5 ;  /* 0x800000050c057221 */ /* 0x010fc80000000000 */
[----:B------:R-:W-:-:S04]  /*0260*/  @!P1 FMUL R4, R4, 16777216 ;  /* 0x4b80000004049820 */ /* 0x000fc80000400000 */
[----:B0-----:R-:W-:-:S04]  /*0270*/  FMUL R4, R7, R4 ;  /* 0x0000000407047220 */ /* 0x001fc80000400000 */
[----:B------:R-:W-:-:S04]  /*0280*/  FMUL R4, R5, R4 ;  /* 0x0000000405047220 */ /* 0x000fc80000400000 */
[----:B-----5:R-:W-:-:S05]  /*0290*/  FFMA R4, R8, R4, R11 ;  /* 0x0000000408047223 */ /* 0x020fca000000000b */
[----:B------:R-:W-:-:S04]  /*02a0*/  FSETP.GEU.AND P0, PT, R4, RZ, PT ;  /* 0x000000ff0400720b */ /* 0x000fc80003f0e000 */
[----:B------:R-:W-:-:S05]  /*02b0*/  FSEL R5, R4, RZ, P0 ;  /* 0x000000ff04057208 */ /* 0x000fca0000000000 */
[----:B------:R-:W-:Y:S01]  /*02c0*/  STG.E desc[UR4][R2.64], R5 ;  /* 0x0000000502007986 */ /* 0x000fe2000c101904 */
[----:B------:R-:W-:Y:S05]  /*02d0*/  EXIT ;  /* 0x000000000000794d */ /* 0x000fea0003800000 */
.L_x_0:
[----:B------:R-:W-:-:S00]  /*02e0*/  BRA `(.L_x_0) ;  /* 0xfffffffc00fc7947 */ /* 0x000fc0000383ffff */
[----:B------:R-:W-:-:S00]  /*02f0*/  NOP ;  /* 0x0000000000007918 */ /* 0x000fc00000000000 */
        /* <DEDUP_REMOVED lines=8> */
.L_x_1:


//--------------------- .nv.global.init           --------------------------
	.section	.nv.global.init,"aw",@progbits
.nv.global.init:
	.type		_$_str,@object
	.size		_$_str,(_$_str_$_2 - _$_str)
_$_str:
        /*0000*/ 	.byte	0x5f, 0x5f, 0x43, 0x55, 0x44, 0x41, 0x5f, 0x46, 0x54, 0x5a, 0x00
	.type		_$_str_$_2,@object
	.size		_$_str_$_2,(.L_1 - _$_str_$_2)
_$_str_$_2:
        /*000b*/ 	.byte	0x5f, 0x5f, 0x43, 0x55, 0x44, 0x41, 0x5f, 0x50, 0x52, 0x45, 0x43, 0x5f, 0x53, 0x51, 0x52, 0x54
        /*001b*/ 	.byte	0x00
.L_1:


//--------------------- .nv.constant0.triton_poi_fused__native_batch_norm_legit_no_training_relu_23 --------------------------
	.section	.nv.constant0.triton_poi_fused__native_batch_norm_legit_no_training_relu_23,"a",@progbits
	.sectionflags	@""
	.align	4
.nv.constant0.triton_poi_fused__native_batch_norm_legit_no_training_relu_23:
	.zero		580
